	.headerflags	@"EF_CUDA_TEXMODE_UNIFIED EF_CUDA_64BIT_ADDRESS EF_CUDA_ACCELERATORS EF_CUDA_SM90 EF_CUDA_VIRTUAL_SM(EF_CUDA_SM90)"
	.elftype	@"ET_EXEC"


//--------------------- .nv.info                  --------------------------
	.section	.nv.info,"",@"SHT_CUDA_INFO"
	.align	4


	//----- nvinfo : EIATTR_REGCOUNT
	.align		4
        /*0000*/ 	.byte	0x04, 0x2f
        /*0002*/ 	.short	(.L_1 - .L_0)
	.align		4
.L_0:
        /*0004*/ 	.word	index@(triton_poi_fused_max_pool2d_with_indices_0)
        /*0008*/ 	.word	0x00000016


	//----- nvinfo : EIATTR_MIN_STACK_SIZE
	.align		4
.L_1:
        /*000c*/ 	.byte	0x04, 0x12
        /*000e*/ 	.short	(.L_3 - .L_2)
	.align		4
.L_2:
        /*0010*/ 	.word	index@(triton_poi_fused_max_pool2d_with_indices_0)
        /*0014*/ 	.word	0x00000000


	//----- nvinfo : EIATTR_FRAME_SIZE
	.align		4
.L_3:
        /*0018*/ 	.byte	0x04, 0x11
        /*001a*/ 	.short	(.L_5 - .L_4)
	.align		4
.L_4:
        /*001c*/ 	.word	index@(triton_poi_fused_max_pool2d_with_indices_0)
        /*0020*/ 	.word	0x00000000


	//----- nvinfo : EIATTR_MIN_STACK_SIZE
	.align		4
.L_5:
        /*0024*/ 	.byte	0x04, 0x12
        /*0026*/ 	.short	(.L_7 - .L_6)
	.align		4
.L_6:
        /*0028*/ 	.word	index@(triton_poi_fused_max_pool2d_with_indices_0)
        /*002c*/ 	.word	0x00000000
.L_7:


//--------------------- .nv.info.triton_poi_fused_max_pool2d_with_indices_0 --------------------------
	.section	.nv.info.triton_poi_fused_max_pool2d_with_indices_0,"",@"SHT_CUDA_INFO"
	.sectionflags	@""
	.align	4


	//----- nvinfo : EIATTR_CUDA_API_VERSION
	.align		4
        /*0000*/ 	.byte	0x04, 0x37
        /*0002*/ 	.short	(.L_9 - .L_8)
.L_8:
        /*0004*/ 	.word	0x0000007c


	//----- nvinfo : EIATTR_KPARAM_INFO
	.align		4
.L_9:
        /*0008*/ 	.byte	0x04, 0x17
        /*000a*/ 	.short	(.L_11 - .L_10)
.L_10:
        /*000c*/ 	.word	0x00000000
        /*0010*/ 	.short	0x0002
        /*0012*/ 	.short	0x0010
        /*0014*/ 	.byte	0x00, 0xf0, 0x11, 0x00


	//----- nvinfo : EIATTR_KPARAM_INFO
	.align		4
.L_11:
        /*0018*/ 	.byte	0x04, 0x17
        /*001a*/ 	.short	(.L_13 - .L_12)
.L_12:
        /*001c*/ 	.word	0x00000000
        /*0020*/ 	.short	0x0001
        /*0022*/ 	.short	0x0008
        /*0024*/ 	.byte	0x00, 0xf4, 0x21, 0x00


	//----- nvinfo : EIATTR_KPARAM_INFO
	.align		4
.L_13:
        /*0028*/ 	.byte	0x04, 0x17
        /*002a*/ 	.short	(.L_15 - .L_14)
.L_14:
        /*002c*/ 	.word	0x00000000
        /*0030*/ 	.short	0x0000
        /*0032*/ 	.short	0x0000
        /*0034*/ 	.byte	0x00, 0xf4, 0x21, 0x00


	//----- nvinfo : EIATTR_SPARSE_MMA_MASK
	.align		4
.L_15:
        /*0038*/ 	.byte	0x03, 0x50
        /*003a*/ 	.short	0x0000


	//----- nvinfo : EIATTR_MAXREG_COUNT
	.align		4
        /*003c*/ 	.byte	0x03, 0x1b
        /*003e*/ 	.short	0x00ff


	//----- nvinfo : EIATTR_EXIT_INSTR_OFFSETS
	.align		4
        /*0040*/ 	.byte	0x04, 0x1c
        /*0042*/ 	.short	(.L_17 - .L_16)


	//   ....[0]....
.L_16:
        /*0044*/ 	.word	0x00000320


	//   ....[1]....
        /*0048*/ 	.word	0x00000340


	//----- nvinfo : EIATTR_REQNTID
	.align		4
.L_17:
        /*004c*/ 	.byte	0x04, 0x10
        /*004e*/ 	.short	(.L_19 - .L_18)
.L_18:
        /*0050*/ 	.word	0x00000080
        /*0054*/ 	.word	0x00000001
        /*0058*/ 	.word	0x00000001


	//----- nvinfo : EIATTR_CBANK_PARAM_SIZE
	.align		4
.L_19:
        /*005c*/ 	.byte	0x03, 0x19
        /*005e*/ 	.short	0x0014


	//----- nvinfo : EIATTR_PARAM_CBANK
	.align		4
        /*0060*/ 	.byte	0x04, 0x0a
        /*0062*/ 	.short	(.L_21 - .L_20)
	.align		4
.L_20:
        /*0064*/ 	.word	index@(.nv.constant0.triton_poi_fused_max_pool2d_with_indices_0)
        /*0068*/ 	.short	0x0210
        /*006a*/ 	.short	0x0014


	//----- nvinfo : EIATTR_SW_WAR
	.align		4
.L_21:
        /*006c*/ 	.byte	0x04, 0x36
        /*006e*/ 	.short	(.L_23 - .L_22)
.L_22:
        /*0070*/ 	.word	0x00000008
.L_23:


//--------------------- .nv.callgraph             --------------------------
	.section	.nv.callgraph,"",@"SHT_CUDA_CALLGRAPH"
	.align	4
	.sectionentsize	8
	.align		4
        /*0000*/ 	.word	0x00000000
	.align		4
        /*0004*/ 	.word	0xffffffff
	.align		4
        /*0008*/ 	.word	0x00000000
	.align		4
        /*000c*/ 	.word	0xfffffffe
	.align		4
        /*0010*/ 	.word	0x00000000
	.align		4
        /*0014*/ 	.word	0xfffffffd
	.align		4
        /*0018*/ 	.word	0x00000000
	.align		4
        /*001c*/ 	.word	0xfffffffc


//--------------------- .text.triton_poi_fused_max_pool2d_with_indices_0 --------------------------
	.section	.text.triton_poi_fused_max_pool2d_with_indices_0,"ax",@progbits
	.align	128
        .global         triton_poi_fused_max_pool2d_with_indices_0
        .type           triton_poi_fused_max_pool2d_with_indices_0,@function
        .size           triton_poi_fused_max_pool2d_with_indices_0,(.L_x_1 - triton_poi_fused_max_pool2d_with_indices_0)
        .other          triton_poi_fused_max_pool2d_with_indices_0,@"STO_CUDA_ENTRY STV_DEFAULT"
triton_poi_fused_max_pool2d_with_indices_0:
.text.triton_poi_fused_max_pool2d_with_indices_0:
[----:B------:R-:W0:Y:S02]  /*0000*/  LDC R1, c[0x0][0x28] ;  /* 0x00000a00ff017b82 */ /* 0x000e240000000800 */
[----:B------:R-:W1:Y:S01]  /*0010*/  S2R R0, SR_TID.X ;  /* 0x0000000000007919 */ /* 0x000e620000002100 */
[----:B------:R-:W-:Y:S01]  /*0020*/  CS2R R6, SRZ ;  /* 0x0000000000067805 */ /* 0x000fe2000001ff00 */
[----:B------:R-:W-:Y:S01]  /*0030*/  ULDC.64 UR4, c[0x0][0x208] ;  /* 0x0000820000047ab9 */ /* 0x000fe20000000a00 */
[----:B------:R-:W2:Y:S01]  /*0040*/  S2R R3, SR_CTAID.X ;  /* 0x0000000000037919 */ /* 0x000ea20000002500 */
[----:B-1----:R-:W-:-:S05]  /*0050*/  IMAD.SHL.U32 R0, R0, 0x2, RZ ;  /* 0x0000000200007824 */ /* 0x002fca00078e00ff */
[----:B------:R-:W-:-:S05]  /*0060*/  LOP3.LUT R0, R0, 0xfe, RZ, 0xc0, !PT ;  /* 0x000000fe00007812 */ /* 0x000fca00078ec0ff */
[----:B--2---:R-:W-:Y:S02]  /*0070*/  IMAD R0, R3, 0x100, R0 ;  /* 0x0000010003007824 */ /* 0x004fe400078e0200 */
[----:B------:R-:W1:Y:S03]  /*0080*/  LDC.64 R2, c[0x0][0x210] ;  /* 0x00008400ff027b82 */ /* 0x000e660000000a00 */
[----:B------:R-:W-:Y:S02]  /*0090*/  SHF.R.S32.HI R5, RZ, 0x1f, R0 ;  /* 0x0000001fff057819 */ /* 0x000fe40000011400 */
[----:B------:R-:W-:Y:S02]  /*00a0*/  ISETP.GE.AND P0, PT, R0, 0x100, PT ;  /* 0x000001000000780c */ /* 0x000fe40003f06270 */
[----:B------:R-:W-:-:S05]  /*00b0*/  LEA.HI R5, R5, R0, RZ, 0x6 ;  /* 0x0000000005057211 */ /* 0x000fca00078f30ff */
[C---:B------:R-:W-:Y:S01]  /*00c0*/  IMAD.SHL.U32 R4, R5.reuse, 0x4, RZ ;  /* 0x0000000405047824 */ /* 0x040fe200078e00ff */
[----:B------:R-:W-:-:S04]  /*00d0*/  LOP3.LUT R5, R5, 0xffffffc0, RZ, 0xc0, !PT ;  /* 0xffffffc005057812 */ /* 0x000fc800078ec0ff */
[----:B------:R-:W-:-:S04]  /*00e0*/  LOP3.LUT R4, R4, 0xffffff00, RZ, 0xc0, !PT ;  /* 0xffffff0004047812 */ /* 0x000fc800078ec0ff */
[----:B------:R-:W-:Y:S02]  /*00f0*/  IADD3 R13, R4, R0, -R5 ;  /* 0x00000000040d7210 */ /* 0x000fe40007ffe805 */
[----:B------:R-:W-:-:S03]  /*0100*/  CS2R R4, SRZ ;  /* 0x0000000000047805 */ /* 0x000fc6000001ff00 */
[C---:B------:R-:W-:Y:S02]  /*0110*/  VIADD R11, R13.reuse, 0x40 ;  /* 0x000000400d0b7836 */ /* 0x040fe40000000000 */
[----:B-1----:R-:W-:-:S04]  /*0120*/  IMAD.WIDE R8, R13, 0x4, R2 ;  /* 0x000000040d087825 */ /* 0x002fc800078e0202 */
[--C-:B------:R-:W-:Y:S01]  /*0130*/  IMAD.WIDE R10, R11, 0x4, R2.reuse ;  /* 0x000000040b0a7825 */ /* 0x100fe200078e0202 */
[----:B------:R1:W2:Y:S03]  /*0140*/  @!P0 LDG.E.64 R6, desc[UR4][R8.64] ;  /* 0x0000000408068981 */ /* 0x0002a6000c1e1b00 */
[C---:B------:R-:W-:Y:S01]  /*0150*/  VIADD R15, R13.reuse, 0x80 ;  /* 0x000000800d0f7836 */ /* 0x040fe20000000000 */
[----:B------:R-:W2:Y:S01]  /*0160*/  @!P0 LDG.E.64 R4, desc[UR4][R10.64] ;  /* 0x000000040a048981 */ /* 0x000ea2000c1e1b00 */
[----:B------:R-:W-:Y:S01]  /*0170*/  CS2R R18, SRZ ;  /* 0x0000000000127805 */ /* 0x000fe2000001ff00 */
[----:B------:R-:W-:Y:S02]  /*0180*/  VIADD R17, R13, 0xc0 ;  /* 0x000000c00d117836 */ /* 0x000fe40000000000 */
[--C-:B------:R-:W-:Y:S01]  /*0190*/  IMAD.WIDE R12, R15, 0x4, R2.reuse ;  /* 0x000000040f0c7825 */ /* 0x100fe200078e0202 */
[----:B------:R-:W-:Y:S01]  /*01a0*/  CS2R R14, SRZ ;  /* 0x00000000000e7805 */ /* 0x000fe2000001ff00 */
[----:B-1----:R-:W1:Y:S02]  /*01b0*/  LDC.64 R8, c[0x0][0x218] ;  /* 0x00008600ff087b82 */ /* 0x002e640000000a00 */
[----:B------:R-:W-:Y:S01]  /*01c0*/  IMAD.WIDE R2, R17, 0x4, R2 ;  /* 0x0000000411027825 */ /* 0x000fe200078e0202 */
[----:B------:R-:W3:Y:S04]  /*01d0*/  @!P0 LDG.E.64 R18, desc[UR4][R12.64] ;  /* 0x000000040c128981 */ /* 0x000ee8000c1e1b00 */
[----:B------:R1:W4:Y:S02]  /*01e0*/  @!P0 LDG.E.64 R14, desc[UR4][R2.64] ;  /* 0x00000004020e8981 */ /* 0x000324000c1e1b00 */
[----:B-1----:R-:W-:Y:S01]  /*01f0*/  IMAD.WIDE R2, R0, 0x4, R8 ;  /* 0x0000000400027825 */ /* 0x002fe200078e0208 */
[----:B--2---:R-:W-:-:S02]  /*0200*/  FSETP.GT.AND P3, PT, R4, R6, PT ;  /* 0x000000060400720b */ /* 0x004fc40003f64000 */
[C---:B------:R-:W-:Y:S02]  /*0210*/  FSETP.GT.AND P4, PT, R5.reuse, R7, PT ;  /* 0x000000070500720b */ /* 0x040fe40003f84000 */
[----:B------:R-:W-:Y:S02]  /*0220*/  FSETP.NAN.AND P5, PT, R4, R4, PT ;  /* 0x000000040400720b */ /* 0x000fe40003fa8000 */
[----:B------:R-:W-:Y:S02]  /*0230*/  FSETP.NAN.AND P6, PT, R5, R5, PT ;  /* 0x000000050500720b */ /* 0x000fe40003fc8000 */
[----:B---3--:R-:W-:Y:S02]  /*0240*/  FSETP.NAN.AND P1, PT, R18, R18, PT ;  /* 0x000000121200720b */ /* 0x008fe40003f28000 */
[----:B------:R-:W-:-:S03]  /*0250*/  FSETP.NAN.AND P2, PT, R19, R19, PT ;  /* 0x000000131300720b */ /* 0x000fc60003f48000 */
[----:B------:R-:W-:Y:S02]  /*0260*/  @!P3 FSEL R4, R4, R6, P5 ;  /* 0x000000060404b208 */ /* 0x000fe40002800000 */
[----:B------:R-:W-:Y:S02]  /*0270*/  @!P4 FSEL R5, R5, R7, P6 ;  /* 0x000000070505c208 */ /* 0x000fe40003000000 */
[----:B----4-:R-:W-:Y:S02]  /*0280*/  FSETP.NAN.AND P3, PT, R14, R14, PT ;  /* 0x0000000e0e00720b */ /* 0x010fe40003f68000 */
[----:B------:R-:W-:Y:S02]  /*0290*/  FSETP.NAN.AND P4, PT, R15, R15, PT ;  /* 0x0000000f0f00720b */ /* 0x000fe40003f88000 */
[----:B------:R-:W-:Y:S02]  /*02a0*/  FSETP.GEU.AND P5, PT, R4, R18, PT ;  /* 0x000000120400720b */ /* 0x000fe40003fae000 */
[----:B------:R-:W-:-:S02]  /*02b0*/  FSETP.GEU.AND P6, PT, R5, R19, PT ;  /* 0x000000130500720b */ /* 0x000fc40003fce000 */
[----:B------:R-:W-:Y:S02]  /*02c0*/  @!P1 FSEL R18, R18, R4, !P5 ;  /* 0x0000000412129208 */ /* 0x000fe40006800000 */
[----:B------:R-:W-:Y:S02]  /*02d0*/  @!P2 FSEL R19, R19, R5, !P6 ;  /* 0x000000051313a208 */ /* 0x000fe40007000000 */
[----:B------:R-:W-:Y:S02]  /*02e0*/  FSETP.GEU.AND P1, PT, R18, R14, PT ;  /* 0x0000000e1200720b */ /* 0x000fe40003f2e000 */
[----:B------:R-:W-:Y:S02]  /*02f0*/  FSETP.GEU.AND P2, PT, R19, R15, PT ;  /* 0x0000000f1300720b */ /* 0x000fe40003f4e000 */
[----:B------:R-:W-:Y:S02]  /*0300*/  @!P3 SEL R14, R14, R18, !P1 ;  /* 0x000000120e0eb207 */ /* 0x000fe40004800000 */
[----:B------:R-:W-:Y:S01]  /*0310*/  @!P4 SEL R15, R15, R19, !P2 ;  /* 0x000000130f0fc207 */ /* 0x000fe20005000000 */
[----:B------:R-:W-:Y:S08]  /*0320*/  @P0 EXIT ;  /* 0x000000000000094d */ /* 0x000ff00003800000 */
[----:B------:R-:W-:Y:S01]  /*0330*/  STG.E.64 desc[UR4][R2.64], R14 ;  /* 0x0000000e02007986 */ /* 0x000fe2000c101b04 */
[----:B------:R-:W-:Y:S05]  /*0340*/  EXIT ;  /* 0x000000000000794d */ /* 0x000fea0003800000 */
.L_x_0:
[----:B------:R-:W-:-:S00]  /*0350*/  BRA `(.L_x_0) ;  /* 0xfffffffc00fc7947 */ /* 0x000fc0000383ffff */
[----:B------:R-:W-:-:S00]  /*0360*/  NOP ;  /* 0x0000000000007918 */ /* 0x000fc00000000000 */
        /* <DEDUP_REMOVED lines=9> */
.L_x_1:


//--------------------- .nv.constant0.triton_poi_fused_max_pool2d_with_indices_0 --------------------------
	.section	.nv.constant0.triton_poi_fused_max_pool2d_with_indices_0,"a",@progbits
	.sectionflags	@""
	.align	4
.nv.constant0.triton_poi_fused_max_pool2d_with_indices_0:
	.zero		548
